	.headerflags	@"EF_CUDA_TEXMODE_UNIFIED EF_CUDA_64BIT_ADDRESS EF_CUDA_ACCELERATORS EF_CUDA_SM90 EF_CUDA_VIRTUAL_SM(EF_CUDA_SM90)"
	.elftype	@"ET_EXEC"


//--------------------- .nv.info                  --------------------------
	.section	.nv.info,"",@"SHT_CUDA_INFO"
	.align	4


	//----- nvinfo : EIATTR_REGCOUNT
	.align		4
        /*0000*/ 	.byte	0x04, 0x2f
        /*0002*/ 	.short	(.L_1 - .L_0)
	.align		4
.L_0:
        /*0004*/ 	.word	index@(triton_per_fused_add_full_like_maximum_mean_rsub_sub_sum_1)
        /*0008*/ 	.word	0x00000012


	//----- nvinfo : EIATTR_MIN_STACK_SIZE
	.align		4
.L_1:
        /*000c*/ 	.byte	0x04, 0x12
        /*000e*/ 	.short	(.L_3 - .L_2)
	.align		4
.L_2:
        /*0010*/ 	.word	index@(triton_per_fused_add_full_like_maximum_mean_rsub_sub_sum_1)
        /*0014*/ 	.word	0x00000000


	//----- nvinfo : EIATTR_FRAME_SIZE
	.align		4
.L_3:
        /*0018*/ 	.byte	0x04, 0x11
        /*001a*/ 	.short	(.L_5 - .L_4)
	.align		4
.L_4:
        /*001c*/ 	.word	index@(triton_per_fused_add_full_like_maximum_mean_rsub_sub_sum_1)
        /*0020*/ 	.word	0x00000000


	//----- nvinfo : EIATTR_MIN_STACK_SIZE
	.align		4
.L_5:
        /*0024*/ 	.byte	0x04, 0x12
        /*0026*/ 	.short	(.L_7 - .L_6)
	.align		4
.L_6:
        /*0028*/ 	.word	index@(triton_per_fused_add_full_like_maximum_mean_rsub_sub_sum_1)
        /*002c*/ 	.word	0x00000000
.L_7:


//--------------------- .nv.info.triton_per_fused_add_full_like_maximum_mean_rsub_sub_sum_1 --------------------------
	.section	.nv.info.triton_per_fused_add_full_like_maximum_mean_rsub_sub_sum_1,"",@"SHT_CUDA_INFO"
	.sectionflags	@""
	.align	4


	//----- nvinfo : EIATTR_CUDA_API_VERSION
	.align		4
        /*0000*/ 	.byte	0x04, 0x37
        /*0002*/ 	.short	(.L_9 - .L_8)
.L_8:
        /*0004*/ 	.word	0x0000007c


	//----- nvinfo : EIATTR_KPARAM_INFO
	.align		4
.L_9:
        /*0008*/ 	.byte	0x04, 0x17
        /*000a*/ 	.short	(.L_11 - .L_10)
.L_10:
        /*000c*/ 	.word	0x00000000
        /*0010*/ 	.short	0x0003
        /*0012*/ 	.short	0x0018
        /*0014*/ 	.byte	0x00, 0xf0, 0x11, 0x00


	//----- nvinfo : EIATTR_KPARAM_INFO
	.align		4
.L_11:
        /*0018*/ 	.byte	0x04, 0x17
        /*001a*/ 	.short	(.L_13 - .L_12)
.L_12:
        /*001c*/ 	.word	0x00000000
        /*0020*/ 	.short	0x0002
        /*0022*/ 	.short	0x0010
        /*0024*/ 	.byte	0x00, 0xf4, 0x21, 0x00


	//----- nvinfo : EIATTR_KPARAM_INFO
	.align		4
.L_13:
        /*0028*/ 	.byte	0x04, 0x17
        /*002a*/ 	.short	(.L_15 - .L_14)
.L_14:
        /*002c*/ 	.word	0x00000000
        /*0030*/ 	.short	0x0001
        /*0032*/ 	.short	0x0008
        /*0034*/ 	.byte	0x00, 0xf4, 0x21, 0x00


	//----- nvinfo : EIATTR_KPARAM_INFO
	.align		4
.L_15:
        /*0038*/ 	.byte	0x04, 0x17
        /*003a*/ 	.short	(.L_17 - .L_16)
.L_16:
        /*003c*/ 	.word	0x00000000
        /*0040*/ 	.short	0x0000
        /*0042*/ 	.short	0x0000
        /*0044*/ 	.byte	0x00, 0xf4, 0x21, 0x00


	//----- nvinfo : EIATTR_SPARSE_MMA_MASK
	.align		4
.L_17:
        /*0048*/ 	.byte	0x03, 0x50
        /*004a*/ 	.short	0x0000


	//----- nvinfo : EIATTR_MAXREG_COUNT
	.align		4
        /*004c*/ 	.byte	0x03, 0x1b
        /*004e*/ 	.short	0x00ff


	//----- nvinfo : EIATTR_COOP_GROUP_MASK_REGIDS
	.align		4
        /*0050*/ 	.byte	0x04, 0x29
        /*0052*/ 	.short	(.L_19 - .L_18)


	//   ....[0]....
.L_18:
        /*0054*/ 	.word	0xffffffff


	//   ....[1]....
        /*0058*/ 	.word	0xffffffff


	//   ....[2]....
        /*005c*/ 	.word	0xffffffff


	//   ....[3]....
        /*0060*/ 	.word	0xffffffff


	//   ....[4]....
        /*0064*/ 	.word	0xffffffff


	//   ....[5]....
        /*0068*/ 	.word	0xffffffff


	//----- nvinfo : EIATTR_COOP_GROUP_INSTR_OFFSETS
	.align		4
.L_19:
        /*006c*/ 	.byte	0x04, 0x28
        /*006e*/ 	.short	(.L_21 - .L_20)


	//   ....[0]....
.L_20:
        /*0070*/ 	.word	0x00000230


	//   ....[1]....
        /*0074*/ 	.word	0x00000250


	//   ....[2]....
        /*0078*/ 	.word	0x00000280


	//   ....[3]....
        /*007c*/ 	.word	0x000002b0


	//   ....[4]....
        /*0080*/ 	.word	0x000002e0


	//   ....[5]....
        /*0084*/ 	.word	0x00000350


	//----- nvinfo : EIATTR_EXIT_INSTR_OFFSETS
	.align		4
.L_21:
        /*0088*/ 	.byte	0x04, 0x1c
        /*008a*/ 	.short	(.L_23 - .L_22)


	//   ....[0]....
.L_22:
        /*008c*/ 	.word	0x000003c0


	//   ....[1]....
        /*0090*/ 	.word	0x00000400


	//----- nvinfo : EIATTR_REQNTID
	.align		4
.L_23:
        /*0094*/ 	.byte	0x04, 0x10
        /*0096*/ 	.short	(.L_25 - .L_24)
.L_24:
        /*0098*/ 	.word	0x00000040
        /*009c*/ 	.word	0x00000001
        /*00a0*/ 	.word	0x00000001


	//----- nvinfo : EIATTR_CBANK_PARAM_SIZE
	.align		4
.L_25:
        /*00a4*/ 	.byte	0x03, 0x19
        /*00a6*/ 	.short	0x001c


	//----- nvinfo : EIATTR_PARAM_CBANK
	.align		4
        /*00a8*/ 	.byte	0x04, 0x0a
        /*00aa*/ 	.short	(.L_27 - .L_26)
	.align		4
.L_26:
        /*00ac*/ 	.word	index@(.nv.constant0.triton_per_fused_add_full_like_maximum_mean_rsub_sub_sum_1)
        /*00b0*/ 	.short	0x0210
        /*00b2*/ 	.short	0x001c


	//----- nvinfo : EIATTR_SW_WAR
	.align		4
.L_27:
        /*00b4*/ 	.byte	0x04, 0x36
        /*00b6*/ 	.short	(.L_29 - .L_28)
.L_28:
        /*00b8*/ 	.word	0x00000008
.L_29:


//--------------------- .nv.callgraph             --------------------------
	.section	.nv.callgraph,"",@"SHT_CUDA_CALLGRAPH"
	.align	4
	.sectionentsize	8
	.align		4
        /*0000*/ 	.word	0x00000000
	.align		4
        /*0004*/ 	.word	0xffffffff
	.align		4
        /*0008*/ 	.word	0x00000000
	.align		4
        /*000c*/ 	.word	0xfffffffe
	.align		4
        /*0010*/ 	.word	0x00000000
	.align		4
        /*0014*/ 	.word	0xfffffffd
	.align		4
        /*0018*/ 	.word	0x00000000
	.align		4
        /*001c*/ 	.word	0xfffffffc


//--------------------- .text.triton_per_fused_add_full_like_maximum_mean_rsub_sub_sum_1 --------------------------
	.section	.text.triton_per_fused_add_full_like_maximum_mean_rsub_sub_sum_1,"ax",@progbits
	.sectionflags	@"SHF_BARRIERS=1"
	.align	128
        .global         triton_per_fused_add_full_like_maximum_mean_rsub_sub_sum_1
        .type           triton_per_fused_add_full_like_maximum_mean_rsub_sub_sum_1,@function
        .size           triton_per_fused_add_full_like_maximum_mean_rsub_sub_sum_1,(.L_x_1 - triton_per_fused_add_full_like_maximum_mean_rsub_sub_sum_1)
        .other          triton_per_fused_add_full_like_maximum_mean_rsub_sub_sum_1,@"STO_CUDA_ENTRY STV_DEFAULT"
triton_per_fused_add_full_like_maximum_mean_rsub_sub_sum_1:
.text.triton_per_fused_add_full_like_maximum_mean_rsub_sub_sum_1:
[----:B------:R-:W0:Y:S02]  /*0000*/  LDC R1, c[0x0][0x28] ;  /* 0x00000a00ff017b82 */ /* 0x000e240000000800 */
[----:B------:R-:W1:Y:S01]  /*0010*/  S2R R0, SR_TID.X ;  /* 0x0000000000007919 */ /* 0x000e620000002100 */
[----:B------:R-:W2:Y:S01]  /*0020*/  LDC.64 R4, c[0x0][0x218] ;  /* 0x00008600ff047b82 */ /* 0x000ea20000000a00 */
[----:B------:R-:W-:-:S07]  /*0030*/  ULDC.64 UR6, c[0x0][0x208] ;  /* 0x0000820000067ab9 */ /* 0x000fce0000000a00 */
[----:B------:R-:W3:Y:S01]  /*0040*/  LDC.64 R6, c[0x0][0x220] ;  /* 0x00008800ff067b82 */ /* 0x000ee20000000a00 */
[----:B-1----:R-:W-:-:S04]  /*0050*/  SHF.L.U32 R2, R0, 0x2, RZ ;  /* 0x0000000200027819 */ /* 0x002fc800000006ff */
[----:B------:R-:W-:-:S04]  /*0060*/  LOP3.LUT R9, R2, 0xc0, RZ, 0xc0, !PT ;  /* 0x000000c002097812 */ /* 0x000fc800078ec0ff */
[----:B------:R-:W-:-:S05]  /*0070*/  LOP3.LUT R9, R9, 0xf, R0, 0xf8, !PT ;  /* 0x0000000f09097812 */ /* 0x000fca00078ef800 */
[----:B--2---:R-:W-:-:S04]  /*0080*/  IMAD.WIDE.U32 R4, R9, 0x4, R4 ;  /* 0x0000000409047825 */ /* 0x004fc800078e0004 */
[----:B---3--:R-:W-:Y:S01]  /*0090*/  IMAD.WIDE.U32 R6, R9, 0x4, R6 ;  /* 0x0000000409067825 */ /* 0x008fe200078e0006 */
[----:B------:R-:W2:Y:S04]  /*00a0*/  LDG.E R8, desc[UR6][R4.64] ;  /* 0x0000000604087981 */ /* 0x000ea8000c1e1900 */
[----:B------:R-:W2:Y:S04]  /*00b0*/  LDG.E R9, desc[UR6][R4.64+0x40] ;  /* 0x0000400604097981 */ /* 0x000ea8000c1e1900 */
[----:B------:R-:W3:Y:S04]  /*00c0*/  LDG.E R12, desc[UR6][R6.64] ;  /* 0x00000006060c7981 */ /* 0x000ee8000c1e1900 */
[----:B------:R-:W3:Y:S04]  /*00d0*/  LDG.E R13, desc[UR6][R6.64+0x40] ;  /* 0x00004006060d7981 */ /* 0x000ee8000c1e1900 */
[----:B------:R-:W4:Y:S04]  /*00e0*/  LDG.E R10, desc[UR6][R4.64+0x80] ;  /* 0x00008006040a7981 */ /* 0x000f28000c1e1900 */
[----:B------:R-:W5:Y:S04]  /*00f0*/  LDG.E R14, desc[UR6][R6.64+0x80] ;  /* 0x00008006060e7981 */ /* 0x000f68000c1e1900 */
[----:B------:R-:W5:Y:S04]  /*0100*/  LDG.E R11, desc[UR6][R4.64+0xc0] ;  /* 0x0000c006040b7981 */ /* 0x000f68000c1e1900 */
[----:B------:R-:W5:Y:S01]  /*0110*/  LDG.E R15, desc[UR6][R6.64+0xc0] ;  /* 0x0000c006060f7981 */ /* 0x000f62000c1e1900 */
[----:B------:R-:W1:Y:S01]  /*0120*/  S2UR UR5, SR_CgaCtaId ;  /* 0x00000000000579c3 */ /* 0x000e620000008800 */
[----:B------:R-:W-:Y:S01]  /*0130*/  UMOV UR4, 0x400 ;  /* 0x0000040000047882 */ /* 0x000fe20000000000 */
[----:B------:R-:W-:Y:S01]  /*0140*/  ISETP.GE.AND P1, PT, R0, 0x2, PT ;  /* 0x000000020000780c */ /* 0x000fe20003f26270 */
[----:B-1----:R-:W-:Y:S01]  /*0150*/  UPRMT UR4, UR5, 0x654, UR4 ;  /* 0x0000065405047896 */ /* 0x002fe20008000004 */
[----:B--2---:R-:W-:Y:S01]  /*0160*/  FADD R9, R8, R9 ;  /* 0x0000000908097221 */ /* 0x004fe20000000000 */
[----:B---3--:R-:W-:-:S03]  /*0170*/  FADD R13, R12, R13 ;  /* 0x0000000d0c0d7221 */ /* 0x008fc60000000000 */
[----:B----4-:R-:W-:Y:S01]  /*0180*/  FADD R10, R10, R9 ;  /* 0x000000090a0a7221 */ /* 0x010fe20000000000 */
[----:B-----5:R-:W-:-:S03]  /*0190*/  FADD R14, R14, R13 ;  /* 0x0000000d0e0e7221 */ /* 0x020fc60000000000 */
[----:B------:R-:W-:Y:S01]  /*01a0*/  FADD R10, R11, R10 ;  /* 0x0000000a0b0a7221 */ /* 0x000fe20000000000 */
[----:B------:R-:W-:-:S03]  /*01b0*/  FADD R14, R15, R14 ;  /* 0x0000000e0f0e7221 */ /* 0x000fc60000000000 */
[----:B------:R-:W-:Y:S01]  /*01c0*/  FADD R10, -R10, 1 ;  /* 0x3f8000000a0a7421 */ /* 0x000fe20000000100 */
[----:B------:R-:W-:-:S04]  /*01d0*/  FADD R9, R14, -1 ;  /* 0xbf8000000e097421 */ /* 0x000fc80000000000 */
[----:B------:R-:W-:-:S04]  /*01e0*/  FADD R9, R10, R9 ;  /* 0x000000090a097221 */ /* 0x000fc80000000000 */
[----:B------:R-:W-:-:S05]  /*01f0*/  FADD R9, R9, 4 ;  /* 0x4080000009097421 */ /* 0x000fca0000000000 */
[----:B------:R-:W-:-:S04]  /*0200*/  FSETP.GTU.AND P0, PT, R9, RZ, PT ;  /* 0x000000ff0900720b */ /* 0x000fc80003f0c000 */
[----:B------:R-:W-:Y:S02]  /*0210*/  FSEL R9, R9, RZ, P0 ;  /* 0x000000ff09097208 */ /* 0x000fe40000000000 */
[----:B------:R-:W-:-:S03]  /*0220*/  LOP3.LUT P0, RZ, R0, 0x1f, RZ, 0xc0, !PT ;  /* 0x0000001f00ff7812 */ /* 0x000fc6000780c0ff */
[----:B------:R-:W1:Y:S02]  /*0230*/  SHFL.BFLY PT, R4, R9, 0x10, 0x1f ;  /* 0x0e001f0009047f89 */ /* 0x000e6400000e0000 */
[----:B-1----:R-:W-:-:S05]  /*0240*/  FADD R4, R9, R4 ;  /* 0x0000000409047221 */ /* 0x002fca0000000000 */
[----:B------:R-:W1:Y:S02]  /*0250*/  SHFL.BFLY PT, R5, R4, 0x8, 0x1f ;  /* 0x0d001f0004057f89 */ /* 0x000e6400000e0000 */
[----:B-1----:R-:W-:Y:S01]  /*0260*/  FADD R5, R4, R5 ;  /* 0x0000000504057221 */ /* 0x002fe20000000000 */
[----:B------:R-:W-:-:S04]  /*0270*/  SHF.R.U32.HI R4, RZ, 0x3, R0 ;  /* 0x00000003ff047819 */ /* 0x000fc80000011600 */
[----:B------:R-:W1:Y:S02]  /*0280*/  SHFL.BFLY PT, R6, R5, 0x4, 0x1f ;  /* 0x0c801f0005067f89 */ /* 0x000e6400000e0000 */
[----:B-1----:R-:W-:Y:S01]  /*0290*/  FADD R6, R5, R6 ;  /* 0x0000000605067221 */ /* 0x002fe20000000000 */
[----:B------:R-:W-:-:S04]  /*02a0*/  LOP3.LUT R5, R4, 0x4, RZ, 0xc0, !PT ;  /* 0x0000000404057812 */ /* 0x000fc800078ec0ff */
[----:B------:R-:W1:Y:S02]  /*02b0*/  SHFL.BFLY PT, R7, R6, 0x2, 0x1f ;  /* 0x0c401f0006077f89 */ /* 0x000e6400000e0000 */
[----:B-1----:R-:W-:Y:S01]  /*02c0*/  FADD R7, R6, R7 ;  /* 0x0000000706077221 */ /* 0x002fe20000000000 */
[----:B------:R-:W-:-:S04]  /*02d0*/  LOP3.LUT R6, R0, 0x1, RZ, 0xc0, !PT ;  /* 0x0000000100067812 */ /* 0x000fc800078ec0ff */
[----:B------:R-:W1:Y:S02]  /*02e0*/  SHFL.BFLY PT, R8, R7, 0x1, 0x1f ;  /* 0x0c201f0007087f89 */ /* 0x000e6400000e0000 */
[----:B-1----:R-:W-:-:S05]  /*02f0*/  FADD R8, R7, R8 ;  /* 0x0000000807087221 */ /* 0x002fca0000000000 */
[----:B------:R-:W-:Y:S01]  /*0300*/  @!P0 STS [R5+UR4], R8 ;  /* 0x0000000805008988 */ /* 0x000fe20008000804 */
[----:B------:R-:W-:Y:S01]  /*0310*/  BAR.SYNC.DEFER_BLOCKING 0x0 ;  /* 0x0000000000007b1d */ /* 0x000fe20000010000 */
[----:B------:R-:W-:-:S04]  /*0320*/  ISETP.NE.U32.AND P0, PT, R6, 0x1, PT ;  /* 0x000000010600780c */ /* 0x000fc80003f05070 */
[----:B------:R-:W-:Y:S01]  /*0330*/  ISETP.LT.AND P0, PT, R0, 0x2, P0 ;  /* 0x000000020000780c */ /* 0x000fe20000701270 */
[----:B------:R-:W1:Y:S04]  /*0340*/  @!P1 LDS R3, [R2+UR4] ;  /* 0x0000000402039984 */ /* 0x000e680008000800 */
[----:B-1----:R-:W1:Y:S02]  /*0350*/  SHFL.BFLY PT, R4, R3, 0x1, 0x1f ;  /* 0x0c201f0003047f89 */ /* 0x002e6400000e0000 */
[----:B-1----:R-:W-:-:S06]  /*0360*/  FADD R7, R3, R4 ;  /* 0x0000000403077221 */ /* 0x002fcc0000000000 */
[----:B------:R1:W-:Y:S01]  /*0370*/  @P0 STS [R2+UR4], R7 ;  /* 0x0000000702000988 */ /* 0x0003e20008000804 */
[----:B------:R-:W-:Y:S01]  /*0380*/  BAR.SYNC.DEFER_BLOCKING 0x0 ;  /* 0x0000000000007b1d */ /* 0x000fe20000010000 */
[----:B------:R-:W-:-:S05]  /*0390*/  LOP3.LUT P0, RZ, R0, 0x3f, RZ, 0xc0, !PT ;  /* 0x0000003f00ff7812 */ /* 0x000fca000780c0ff */
[----:B------:R-:W2:Y:S02]  /*03a0*/  LDS R4, [UR4] ;  /* 0x00000004ff047984 */ /* 0x000ea40008000800 */
[----:B------:R-:W-:Y:S06]  /*03b0*/  BAR.SYNC.DEFER_BLOCKING 0x0 ;  /* 0x0000000000007b1d */ /* 0x000fec0000010000 */
[----:B-1----:R-:W-:Y:S05]  /*03c0*/  @P0 EXIT ;  /* 0x000000000000094d */ /* 0x002fea0003800000 */
[----:B------:R-:W0:Y:S01]  /*03d0*/  LDC.64 R2, c[0x0][0x210] ;  /* 0x00008400ff027b82 */ /* 0x000e220000000a00 */
[----:B--2---:R-:W-:-:S05]  /*03e0*/  FMUL R5, R4, 0.015625 ;  /* 0x3c80000004057820 */ /* 0x004fca0000400000 */
[----:B0-----:R-:W-:Y:S01]  /*03f0*/  STG.E desc[UR6][R2.64], R5 ;  /* 0x0000000502007986 */ /* 0x001fe2000c101906 */
[----:B------:R-:W-:Y:S05]  /*0400*/  EXIT ;  /* 0x000000000000794d */ /* 0x000fea0003800000 */
.L_x_0:
[----:B------:R-:W-:-:S00]  /*0410*/  BRA `(.L_x_0) ;  /* 0xfffffffc00fc7947 */ /* 0x000fc0000383ffff */
[----:B------:R-:W-:-:S00]  /*0420*/  NOP ;  /* 0x0000000000007918 */ /* 0x000fc00000000000 */
        /* <DEDUP_REMOVED lines=13> */
.L_x_1:


//--------------------- .nv.shared.triton_per_fused_add_full_like_maximum_mean_rsub_sub_sum_1 --------------------------
	.section	.nv.shared.triton_per_fused_add_full_like_maximum_mean_rsub_sub_sum_1,"aw",@nobits
	.sectionflags	@""
	.align	16
	.zero		1024


//--------------------- .nv.constant0.triton_per_fused_add_full_like_maximum_mean_rsub_sub_sum_1 --------------------------
	.section	.nv.constant0.triton_per_fused_add_full_like_maximum_mean_rsub_sub_sum_1,"a",@progbits
	.sectionflags	@""
	.align	4
.nv.constant0.triton_per_fused_add_full_like_maximum_mean_rsub_sub_sum_1:
	.zero		556
